//
// Generated by NVIDIA NVVM Compiler
//
// Compiler Build ID: CL-36424714
// Cuda compilation tools, release 13.0, V13.0.88
// Based on NVVM 20.0.0
//

.version 9.0
.target sm_100
.address_size 64

	// .globl	_Z13keccak_kernelPhS_mPmPi
.extern .func  (.param .b32 func_retval0) vprintf
(
	.param .b64 vprintf_param_0,
	.param .b64 vprintf_param_1
)
;
.global .align 1 .b8 $str[47] = {91, 71, 80, 85, 32, 226, 156, 133, 93, 32, 75, 101, 114, 110, 101, 108, 32, 114, 117, 110, 110, 105, 110, 103, 46, 32, 66, 108, 111, 99, 107, 32, 37, 100, 32, 84, 104, 114, 101, 97, 100, 32, 37, 100, 92, 110};

.visible .entry _Z13keccak_kernelPhS_mPmPi(
	.param .u64 .ptr .align 1 _Z13keccak_kernelPhS_mPmPi_param_0,
	.param .u64 .ptr .align 1 _Z13keccak_kernelPhS_mPmPi_param_1,
	.param .u64 _Z13keccak_kernelPhS_mPmPi_param_2,
	.param .u64 .ptr .align 1 _Z13keccak_kernelPhS_mPmPi_param_3,
	.param .u64 .ptr .align 1 _Z13keccak_kernelPhS_mPmPi_param_4
)
{
	.local .align 8 .b8 	__local_depot0[8];
	.reg .b64 	%SP;
	.reg .b64 	%SPL;
	.reg .pred 	%p<2>;
	.reg .b32 	%r<7>;
	.reg .b64 	%rd<11>;

	mov.u64 	%SPL, __local_depot0;
	cvta.local.u64 	%SP, %SPL;
	ld.param.u64 	%rd1, [_Z13keccak_kernelPhS_mPmPi_param_2];
	ld.param.u64 	%rd2, [_Z13keccak_kernelPhS_mPmPi_param_3];
	ld.param.u64 	%rd3, [_Z13keccak_kernelPhS_mPmPi_param_4];
	add.u64 	%rd4, %SP, 0;
	add.u64 	%rd5, %SPL, 0;
	mov.u32 	%r1, %ctaid.x;
	mov.u32 	%r2, %tid.x;
	st.local.v2.u32 	[%rd5], {%r1, %r2};
	mov.u64 	%rd6, $str;
	cvta.global.u64 	%rd7, %rd6;
	{ // callseq 0, 0
	.param .b64 param0;
	st.param.b64 	[param0], %rd7;
	.param .b64 param1;
	st.param.b64 	[param1], %rd4;
	.param .b32 retval0;
	call.uni (retval0), 
	vprintf, 
	(
	param0, 
	param1
	);
	ld.param.b32 	%r3, [retval0];
	} // callseq 0
	or.b32  	%r5, %r2, %r1;
	setp.ne.s32 	%p1, %r5, 0;
	@%p1 bra 	$L__BB0_2;
	cvta.to.global.u64 	%rd8, %rd3;
	cvta.to.global.u64 	%rd9, %rd2;
	mov.b32 	%r6, 1;
	st.global.u32 	[%rd8], %r6;
	add.s64 	%rd10, %rd1, 42;
	st.global.u64 	[%rd9], %rd10;
$L__BB0_2:
	ret;

}


// ===== COMPILED SASS (sm_100) =====

	.target	sm_100

	.elftype	@"ET_EXEC"


//--------------------- .note.nv.tkinfo           --------------------------
	.section	.note.nv.tkinfo,"",@"SHT_NOTE"
	.sectionflags	@"SHF_NOTE_NV_TKINFO"
	.tkinfo
        /*0018*/ 	.word	0x00000002
        /*0030*/ 	.string	""
        /*0030*/ 	.string	"ptxas"
        /*0030*/ 	.string	"Cuda compilation tools, release 13.0, V13.0.88"
        /*0030*/ 	.string	"Build cuda_13.0.r13.0/compiler.36424714_0"
        /*0030*/ 	.string	"-arch sm_100 -m 64 "



//--------------------- .note.nv.cuinfo           --------------------------
	.section	.note.nv.cuinfo,"",@"SHT_NOTE"
	.sectionflags	@"SHF_NOTE_NV_CUINFO"
        /*0018*/ 	.short	0x0002
        /*001a*/ 	.short	0x0064
        /*001c*/ 	.short	0x0082
	.zero		2


//--------------------- .nv.info                  --------------------------
	.section	.nv.info,"",@"SHT_CUDA_INFO"
	.align	4


	//----- nvinfo : EIATTR_REGCOUNT
	.align		4
        /*0000*/ 	.byte	0x04, 0x2f
        /*0002*/ 	.short	(.L_2 - .L_1)
	.align		4
.L_1:
        /*0004*/ 	.word	index@(_Z13keccak_kernelPhS_mPmPi)
        /*0008*/ 	.word	0x00000018


	//----- nvinfo : EIATTR_FRAME_SIZE
	.align		4
.L_2:
        /*000c*/ 	.byte	0x04, 0x11
        /*000e*/ 	.short	(.L_4 - .L_3)
	.align		4
.L_3:
        /*0010*/ 	.word	index@(_Z13keccak_kernelPhS_mPmPi)
        /*0014*/ 	.word	0x00000008


	//----- nvinfo : EIATTR_MIN_STACK_SIZE
	.align		4
.L_4:
        /*0018*/ 	.byte	0x04, 0x12
        /*001a*/ 	.short	(.L_6 - .L_5)
	.align		4
.L_5:
        /*001c*/ 	.word	index@(_Z13keccak_kernelPhS_mPmPi)
        /*0020*/ 	.word	0x00000008
.L_6:


//--------------------- .nv.compat                --------------------------
	.section	.nv.compat,"",@"SHT_CUDA_COMPAT_INFO"
	.align	4
        /*0000*/ 	.byte	0x02, 0x09, 0x00, 0x00, 0x02, 0x02, 0x01, 0x00, 0x02, 0x05, 0x05, 0x00, 0x03, 0x07, 0x01, 0x01
        /*0010*/ 	.byte	0x02, 0x03, 0x00, 0x00, 0x02, 0x06, 0x01, 0x00, 0x04, 0x0b, 0x08, 0x00, 0x09, 0x00, 0x00, 0x00
        /*0020*/ 	.byte	0x00, 0x00, 0x00, 0x00


//--------------------- .nv.info._Z13keccak_kernelPhS_mPmPi --------------------------
	.section	.nv.info._Z13keccak_kernelPhS_mPmPi,"",@"SHT_CUDA_INFO"
	.sectionflags	@""
	.align	4


	//----- nvinfo : EIATTR_CUDA_API_VERSION
	.align		4
        /*0000*/ 	.byte	0x04, 0x37
        /*0002*/ 	.short	(.L_8 - .L_7)
.L_7:
        /*0004*/ 	.word	0x00000082


	//----- nvinfo : EIATTR_KPARAM_INFO
	.align		4
.L_8:
        /*0008*/ 	.byte	0x04, 0x17
        /*000a*/ 	.short	(.L_10 - .L_9)
.L_9:
        /*000c*/ 	.word	0x00000000
        /*0010*/ 	.short	0x0004
        /*0012*/ 	.short	0x0020
        /*0014*/ 	.byte	0x00, 0xf5, 0x21, 0x00


	//----- nvinfo : EIATTR_KPARAM_INFO
	.align		4
.L_10:
        /*0018*/ 	.byte	0x04, 0x17
        /*001a*/ 	.short	(.L_12 - .L_11)
.L_11:
        /*001c*/ 	.word	0x00000000
        /*0020*/ 	.short	0x0003
        /*0022*/ 	.short	0x0018
        /*0024*/ 	.byte	0x00, 0xf5, 0x21, 0x00


	//----- nvinfo : EIATTR_KPARAM_INFO
	.align		4
.L_12:
        /*0028*/ 	.byte	0x04, 0x17
        /*002a*/ 	.short	(.L_14 - .L_13)
.L_13:
        /*002c*/ 	.word	0x00000000
        /*0030*/ 	.short	0x0002
        /*0032*/ 	.short	0x0010
        /*0034*/ 	.byte	0x00, 0xf0, 0x21, 0x00


	//----- nvinfo : EIATTR_KPARAM_INFO
	.align		4
.L_14:
        /*0038*/ 	.byte	0x04, 0x17
        /*003a*/ 	.short	(.L_16 - .L_15)
.L_15:
        /*003c*/ 	.word	0x00000000
        /*0040*/ 	.short	0x0001
        /*0042*/ 	.short	0x0008
        /*0044*/ 	.byte	0x00, 0xf5, 0x21, 0x00


	//----- nvinfo : EIATTR_KPARAM_INFO
	.align		4
.L_16:
        /*0048*/ 	.byte	0x04, 0x17
        /*004a*/ 	.short	(.L_18 - .L_17)
.L_17:
        /*004c*/ 	.word	0x00000000
        /*0050*/ 	.short	0x0000
        /*0052*/ 	.short	0x0000
        /*0054*/ 	.byte	0x00, 0xf5, 0x21, 0x00


	//----- nvinfo : EIATTR_SPARSE_MMA_MASK
	.align		4
.L_18:
        /*0058*/ 	.byte	0x03, 0x50
        /*005a*/ 	.short	0x0000


	//----- nvinfo : EIATTR_MAXREG_COUNT
	.align		4
        /*005c*/ 	.byte	0x03, 0x1b
        /*005e*/ 	.short	0x00ff


	//----- nvinfo : EIATTR_EXTERNS
	.align		4
        /*0060*/ 	.byte	0x04, 0x0f
        /*0062*/ 	.short	(.L_20 - .L_19)


	//   ....[0]....
	.align		4
.L_19:
        /*0064*/ 	.word	index@(vprintf)


	//----- nvinfo : EIATTR_MERCURY_ISA_VERSION
	.align		4
.L_20:
        /*0068*/ 	.byte	0x03, 0x5f
        /*006a*/ 	.short	0x0101


	//----- nvinfo : EIATTR_VRC_CTA_INIT_COUNT
	.align		4
        /*006c*/ 	.byte	0x02, 0x4a
	.zero		1
	.zero		1


	//----- nvinfo : EIATTR_SYSCALL_OFFSETS
	.align		4
        /*0070*/ 	.byte	0x04, 0x46
        /*0072*/ 	.short	(.L_22 - .L_21)


	//   ....[0]....
.L_21:
        /*0074*/ 	.word	0x000000f0


	//----- nvinfo : EIATTR_EXIT_INSTR_OFFSETS
	.align		4
.L_22:
        /*0078*/ 	.byte	0x04, 0x1c
        /*007a*/ 	.short	(.L_24 - .L_23)


	//   ....[0]....
.L_23:
        /*007c*/ 	.word	0x00000110


	//   ....[1]....
        /*0080*/ 	.word	0x000001d0


	//----- nvinfo : EIATTR_CRS_STACK_SIZE
	.align		4
.L_24:
        /*0084*/ 	.byte	0x04, 0x1e
        /*0086*/ 	.short	(.L_26 - .L_25)
.L_25:
        /*0088*/ 	.word	0x00000000


	//----- nvinfo : EIATTR_CBANK_PARAM_SIZE
	.align		4
.L_26:
        /*008c*/ 	.byte	0x03, 0x19
        /*008e*/ 	.short	0x0028


	//----- nvinfo : EIATTR_PARAM_CBANK
	.align		4
        /*0090*/ 	.byte	0x04, 0x0a
        /*0092*/ 	.short	(.L_28 - .L_27)
	.align		4
.L_27:
        /*0094*/ 	.word	index@(.nv.constant0._Z13keccak_kernelPhS_mPmPi)
        /*0098*/ 	.short	0x0380
        /*009a*/ 	.short	0x0028


	//----- nvinfo : EIATTR_SW_WAR
	.align		4
.L_28:
        /*009c*/ 	.byte	0x04, 0x36
        /*009e*/ 	.short	(.L_30 - .L_29)
.L_29:
        /*00a0*/ 	.word	0x00000008
.L_30:


//--------------------- .nv.callgraph             --------------------------
	.section	.nv.callgraph,"",@"SHT_CUDA_CALLGRAPH"
	.align	4
	.sectionentsize	8
	.align		4
        /*0000*/ 	.word	0x00000000
	.align		4
        /*0004*/ 	.word	0xffffffff
	.align		4
        /*0008*/ 	.word	index@(_Z13keccak_kernelPhS_mPmPi)
	.align		4
        /*000c*/ 	.word	index@(vprintf)
	.align		4
        /*0010*/ 	.word	0x00000000
	.align		4
        /*0014*/ 	.word	0xfffffffe
	.align		4
        /*0018*/ 	.word	0x00000000
	.align		4
        /*001c*/ 	.word	0xfffffffd
	.align		4
        /*0020*/ 	.word	0x00000000
	.align		4
        /*0024*/ 	.word	0xfffffffc


//--------------------- .nv.constant4             --------------------------
	.section	.nv.constant4,"a",@progbits
	.align	8
	.align		8
.nv.constant4:
        /*0000*/ 	.dword	vprintf
	.align		8
        /*0008*/ 	.dword	$str


//--------------------- .text._Z13keccak_kernelPhS_mPmPi --------------------------
	.section	.text._Z13keccak_kernelPhS_mPmPi,"ax",@progbits
	.align	128
        .global         _Z13keccak_kernelPhS_mPmPi
        .type           _Z13keccak_kernelPhS_mPmPi,@function
        .size           _Z13keccak_kernelPhS_mPmPi,(.L_x_2 - _Z13keccak_kernelPhS_mPmPi)
        .other          _Z13keccak_kernelPhS_mPmPi,@"STO_CUDA_ENTRY STV_DEFAULT"
_Z13keccak_kernelPhS_mPmPi:
.text._Z13keccak_kernelPhS_mPmPi:
[----:B------:R-:W0:Y:S01]  /*0000*/  LDC R1, c[0x0][0x37c] ;  /* 0x0000df00ff017b82 */ /* 0x000e220000000800 */
[----:B------:R-:W1:Y:S01]  /*0010*/  S2R R16, SR_CTAID.X ;  /* 0x0000000000107919 */ /* 0x000e620000002500 */
[----:B0-----:R-:W-:Y:S01]  /*0020*/  VIADD R1, R1, 0xfffffff8 ;  /* 0xfffffff801017836 */ /* 0x001fe20000000000 */
[----:B------:R-:W-:Y:S01]  /*0030*/  MOV R0, 0x0 ;  /* 0x0000000000007802 */ /* 0x000fe20000000f00 */
[----:B------:R-:W0:Y:S01]  /*0040*/  LDCU UR4, c[0x0][0x2f8] ;  /* 0x00005f00ff0477ac */ /* 0x000e220008000800 */
[----:B------:R-:W1:Y:S03]  /*0050*/  S2R R17, SR_TID.X ;  /* 0x0000000000117919 */ /* 0x000e660000002100 */
[----:B------:R2:W3:Y:S01]  /*0060*/  LDC.64 R2, c[0x4][R0] ;  /* 0x0100000000027b82 */ /* 0x0004e20000000a00 */
[----:B------:R-:W4:Y:S01]  /*0070*/  LDCU.64 UR6, c[0x4][0x8] ;  /* 0x01000100ff0677ac */ /* 0x000f220008000a00 */
[----:B------:R-:W5:Y:S01]  /*0080*/  LDCU UR5, c[0x0][0x2fc] ;  /* 0x00005f80ff0577ac */ /* 0x000f620008000800 */
[----:B0-----:R-:W-:Y:S01]  /*0090*/  IADD3 R6, P0, PT, R1, UR4, RZ ;  /* 0x0000000401067c10 */ /* 0x001fe2000ff1e0ff */
[----:B----4-:R-:W-:Y:S01]  /*00a0*/  IMAD.U32 R4, RZ, RZ, UR6 ;  /* 0x00000006ff047e24 */ /* 0x010fe2000f8e00ff */
[----:B------:R-:W-:-:S03]  /*00b0*/  MOV R5, UR7 ;  /* 0x0000000700057c02 */ /* 0x000fc60008000f00 */
[----:B-----5:R-:W-:Y:S01]  /*00c0*/  IMAD.X R7, RZ, RZ, UR5, P0 ;  /* 0x00000005ff077e24 */ /* 0x020fe200080e06ff */
[----:B-1----:R2:W-:Y:S07]  /*00d0*/  STL.64 [R1], R16 ;  /* 0x0000001001007387 */ /* 0x0025ee0000100a00 */
[----:B------:R-:W-:-:S07]  /*00e0*/  LEPC R20, `(.L_x_0) ;  /* 0x000000001014794e */ /* 0x000fce0000000000 */
[----:B--23--:R-:W-:Y:S05]  /*00f0*/  CALL.ABS.NOINC R2 ;  /* 0x0000000002007343 */ /* 0x00cfea0003c00000 */
.L_x_0:
[----:B------:R-:W-:-:S13]  /*0100*/  LOP3.LUT P0, RZ, R17, R16, RZ, 0xfc, !PT ;  /* 0x0000001011ff7212 */ /* 0x000fda000780fcff */
[----:B------:R-:W-:Y:S05]  /*0110*/  @P0 EXIT ;  /* 0x000000000000094d */ /* 0x000fea0003800000 */
[----:B------:R-:W0:Y:S01]  /*0120*/  LDCU.64 UR4, c[0x0][0x390] ;  /* 0x00007200ff0477ac */ /* 0x000e220008000a00 */
[----:B------:R-:W1:Y:S01]  /*0130*/  LDC.64 R2, c[0x0][0x3a0] ;  /* 0x0000e800ff027b82 */ /* 0x000e620000000a00 */
[----:B------:R-:W-:Y:S01]  /*0140*/  HFMA2 R9, -RZ, RZ, 0, 5.9604644775390625e-08 ;  /* 0x00000001ff097431 */ /* 0x000fe200000001ff */
[----:B------:R-:W1:Y:S06]  /*0150*/  LDCU.64 UR6, c[0x0][0x358] ;  /* 0x00006b00ff0677ac */ /* 0x000e6c0008000a00 */
[----:B------:R-:W2:Y:S01]  /*0160*/  LDC.64 R4, c[0x0][0x398] ;  /* 0x0000e600ff047b82 */ /* 0x000ea20000000a00 */
[----:B0-----:R-:W-:-:S04]  /*0170*/  UIADD3 UR4, UP0, UPT, UR4, 0x2a, URZ ;  /* 0x0000002a04047890 */ /* 0x001fc8000ff1e0ff */
[----:B------:R-:W-:Y:S02]  /*0180*/  UIADD3.X UR5, UPT, UPT, URZ, UR5, URZ, UP0, !UPT ;  /* 0x00000005ff057290 */ /* 0x000fe400087fe4ff */
[----:B------:R-:W-:Y:S01]  /*0190*/  IMAD.U32 R6, RZ, RZ, UR4 ;  /* 0x00000004ff067e24 */ /* 0x000fe2000f8e00ff */
[----:B-1----:R-:W-:Y:S03]  /*01a0*/  STG.E desc[UR6][R2.64], R9 ;  /* 0x0000000902007986 */ /* 0x002fe6000c101906 */
[----:B------:R-:W-:-:S05]  /*01b0*/  MOV R7, UR5 ;  /* 0x0000000500077c02 */ /* 0x000fca0008000f00 */
[----:B--2---:R-:W-:Y:S01]  /*01c0*/  STG.E.64 desc[UR6][R4.64], R6 ;  /* 0x0000000604007986 */ /* 0x004fe2000c101b06 */
[----:B------:R-:W-:Y:S05]  /*01d0*/  EXIT ;  /* 0x000000000000794d */ /* 0x000fea0003800000 */
.L_x_1:
[----:B------:R-:W-:-:S00]  /*01e0*/  BRA `(.L_x_1) ;  /* 0xfffffffc00fc7947 */ /* 0x000fc0000383ffff */
[----:B------:R-:W-:-:S00]  /*01f0*/  NOP ;  /* 0x0000000000007918 */ /* 0x000fc00000000000 */
        /* <DEDUP_REMOVED lines=8> */
.L_x_2:


//--------------------- .nv.global.init           --------------------------
	.section	.nv.global.init,"aw",@progbits
.nv.global.init:
	.type		$str,@object
	.size		$str,(.L_0 - $str)
$str:
        /*0000*/ 	.byte	0x5b, 0x47, 0x50, 0x55, 0x20, 0xe2, 0x9c, 0x85, 0x5d, 0x20, 0x4b, 0x65, 0x72, 0x6e, 0x65, 0x6c
        /*0010*/ 	.byte	0x20, 0x72, 0x75, 0x6e, 0x6e, 0x69, 0x6e, 0x67, 0x2e, 0x20, 0x42, 0x6c, 0x6f, 0x63, 0x6b, 0x20
        /*0020*/ 	.byte	0x25, 0x64, 0x20, 0x54, 0x68, 0x72, 0x65, 0x61, 0x64, 0x20, 0x25, 0x64, 0x5c, 0x6e, 0x00
.L_0:


//--------------------- .nv.shared.reserved.0     --------------------------
	.section	.nv.shared.reserved.0,"aw",@nobits
	.weak		__nv_reservedSMEM_offset_0_alias
	.size		__nv_reservedSMEM_offset_0_alias, 0, 64
	.other		__nv_reservedSMEM_offset_0_alias,@"STO_CUDA_RESERVED_SHARED STV_DEFAULT"
__nv_reservedSMEM_offset_0_alias:
	.zero		0
	.zero		64


//--------------------- .nv.constant0._Z13keccak_kernelPhS_mPmPi --------------------------
	.section	.nv.constant0._Z13keccak_kernelPhS_mPmPi,"a",@progbits
	.sectionflags	@""
	.align	4
.nv.constant0._Z13keccak_kernelPhS_mPmPi:
	.zero		936


//--------------------- SYMBOLS --------------------------

	.type		.nv.reservedSmem.offset0,@object
	.size		.nv.reservedSmem.offset0,0x4
	.type		vprintf,@function
